//
// Generated by NVIDIA NVVM Compiler
//
// Compiler Build ID: CL-36424714
// Cuda compilation tools, release 13.0, V13.0.88
// Based on NVVM 20.0.0
//

.version 9.0
.target sm_100
.address_size 64

	// .globl	_Z5hellov
.extern .func  (.param .b32 func_retval0) vprintf
(
	.param .b64 vprintf_param_0,
	.param .b64 vprintf_param_1
)
;
.global .align 1 .b8 $str[37] = {72, 101, 108, 108, 111, 44, 32, 73, 32, 97, 109, 32, 102, 114, 111, 109, 32, 98, 108, 111, 99, 107, 32, 37, 100, 32, 116, 104, 114, 101, 97, 100, 32, 37, 100, 10};

.visible .entry _Z5hellov()
{
	.local .align 8 .b8 	__local_depot0[8];
	.reg .b64 	%SP;
	.reg .b64 	%SPL;
	.reg .b32 	%r<5>;
	.reg .b64 	%rd<5>;

	mov.u64 	%SPL, __local_depot0;
	cvta.local.u64 	%SP, %SPL;
	add.u64 	%rd1, %SP, 0;
	add.u64 	%rd2, %SPL, 0;
	mov.u32 	%r1, %ctaid.x;
	mov.u32 	%r2, %tid.x;
	st.local.v2.u32 	[%rd2], {%r1, %r2};
	mov.u64 	%rd3, $str;
	cvta.global.u64 	%rd4, %rd3;
	{ // callseq 0, 0
	.param .b64 param0;
	st.param.b64 	[param0], %rd4;
	.param .b64 param1;
	st.param.b64 	[param1], %rd1;
	.param .b32 retval0;
	call.uni (retval0), 
	vprintf, 
	(
	param0, 
	param1
	);
	ld.param.b32 	%r3, [retval0];
	} // callseq 0
	ret;

}


// ===== COMPILED SASS (sm_100) =====

	.target	sm_100

	.elftype	@"ET_EXEC"


//--------------------- .note.nv.tkinfo           --------------------------
	.section	.note.nv.tkinfo,"",@"SHT_NOTE"
	.sectionflags	@"SHF_NOTE_NV_TKINFO"
	.tkinfo
        /*0018*/ 	.word	0x00000002
        /*0030*/ 	.string	""
        /*0030*/ 	.string	"ptxas"
        /*0030*/ 	.string	"Cuda compilation tools, release 13.0, V13.0.88"
        /*0030*/ 	.string	"Build cuda_13.0.r13.0/compiler.36424714_0"
        /*0030*/ 	.string	"-arch sm_100 -m 64 "



//--------------------- .note.nv.cuinfo           --------------------------
	.section	.note.nv.cuinfo,"",@"SHT_NOTE"
	.sectionflags	@"SHF_NOTE_NV_CUINFO"
        /*0018*/ 	.short	0x0002
        /*001a*/ 	.short	0x0064
        /*001c*/ 	.short	0x0082
	.zero		2


//--------------------- .nv.info                  --------------------------
	.section	.nv.info,"",@"SHT_CUDA_INFO"
	.align	4


	//----- nvinfo : EIATTR_REGCOUNT
	.align		4
        /*0000*/ 	.byte	0x04, 0x2f
        /*0002*/ 	.short	(.L_2 - .L_1)
	.align		4
.L_1:
        /*0004*/ 	.word	index@(_Z5hellov)
        /*0008*/ 	.word	0x00000018


	//----- nvinfo : EIATTR_FRAME_SIZE
	.align		4
.L_2:
        /*000c*/ 	.byte	0x04, 0x11
        /*000e*/ 	.short	(.L_4 - .L_3)
	.align		4
.L_3:
        /*0010*/ 	.word	index@(_Z5hellov)
        /*0014*/ 	.word	0x00000008


	//----- nvinfo : EIATTR_MIN_STACK_SIZE
	.align		4
.L_4:
        /*0018*/ 	.byte	0x04, 0x12
        /*001a*/ 	.short	(.L_6 - .L_5)
	.align		4
.L_5:
        /*001c*/ 	.word	index@(_Z5hellov)
        /*0020*/ 	.word	0x00000008
.L_6:


//--------------------- .nv.compat                --------------------------
	.section	.nv.compat,"",@"SHT_CUDA_COMPAT_INFO"
	.align	4
        /*0000*/ 	.byte	0x02, 0x09, 0x00, 0x00, 0x02, 0x02, 0x01, 0x00, 0x02, 0x05, 0x05, 0x00, 0x03, 0x07, 0x01, 0x01
        /*0010*/ 	.byte	0x02, 0x03, 0x00, 0x00, 0x02, 0x06, 0x01, 0x00, 0x04, 0x0b, 0x08, 0x00, 0x09, 0x00, 0x00, 0x00
        /*0020*/ 	.byte	0x00, 0x00, 0x00, 0x00


//--------------------- .nv.info._Z5hellov        --------------------------
	.section	.nv.info._Z5hellov,"",@"SHT_CUDA_INFO"
	.sectionflags	@""
	.align	4


	//----- nvinfo : EIATTR_CUDA_API_VERSION
	.align		4
        /*0000*/ 	.byte	0x04, 0x37
        /*0002*/ 	.short	(.L_8 - .L_7)
.L_7:
        /*0004*/ 	.word	0x00000082


	//----- nvinfo : EIATTR_SPARSE_MMA_MASK
	.align		4
.L_8:
        /*0008*/ 	.byte	0x03, 0x50
        /*000a*/ 	.short	0x0000


	//----- nvinfo : EIATTR_MAXREG_COUNT
	.align		4
        /*000c*/ 	.byte	0x03, 0x1b
        /*000e*/ 	.short	0x00ff


	//----- nvinfo : EIATTR_EXTERNS
	.align		4
        /*0010*/ 	.byte	0x04, 0x0f
        /*0012*/ 	.short	(.L_10 - .L_9)


	//   ....[0]....
	.align		4
.L_9:
        /*0014*/ 	.word	index@(vprintf)


	//----- nvinfo : EIATTR_MERCURY_ISA_VERSION
	.align		4
.L_10:
        /*0018*/ 	.byte	0x03, 0x5f
        /*001a*/ 	.short	0x0101


	//----- nvinfo : EIATTR_VRC_CTA_INIT_COUNT
	.align		4
        /*001c*/ 	.byte	0x02, 0x4a
	.zero		1
	.zero		1


	//----- nvinfo : EIATTR_SYSCALL_OFFSETS
	.align		4
        /*0020*/ 	.byte	0x04, 0x46
        /*0022*/ 	.short	(.L_12 - .L_11)


	//   ....[0]....
.L_11:
        /*0024*/ 	.word	0x000000f0


	//----- nvinfo : EIATTR_EXIT_INSTR_OFFSETS
	.align		4
.L_12:
        /*0028*/ 	.byte	0x04, 0x1c
        /*002a*/ 	.short	(.L_14 - .L_13)


	//   ....[0]....
.L_13:
        /*002c*/ 	.word	0x00000100


	//----- nvinfo : EIATTR_SW_WAR
	.align		4
.L_14:
        /*0030*/ 	.byte	0x04, 0x36
        /*0032*/ 	.short	(.L_16 - .L_15)
.L_15:
        /*0034*/ 	.word	0x00000008
.L_16:


//--------------------- .nv.callgraph             --------------------------
	.section	.nv.callgraph,"",@"SHT_CUDA_CALLGRAPH"
	.align	4
	.sectionentsize	8
	.align		4
        /*0000*/ 	.word	0x00000000
	.align		4
        /*0004*/ 	.word	0xffffffff
	.align		4
        /*0008*/ 	.word	index@(_Z5hellov)
	.align		4
        /*000c*/ 	.word	index@(vprintf)
	.align		4
        /*0010*/ 	.word	0x00000000
	.align		4
        /*0014*/ 	.word	0xfffffffe
	.align		4
        /*0018*/ 	.word	0x00000000
	.align		4
        /*001c*/ 	.word	0xfffffffd
	.align		4
        /*0020*/ 	.word	0x00000000
	.align		4
        /*0024*/ 	.word	0xfffffffc


//--------------------- .nv.constant4             --------------------------
	.section	.nv.constant4,"a",@progbits
	.align	8
	.align		8
.nv.constant4:
        /*0000*/ 	.dword	vprintf
	.align		8
        /*0008*/ 	.dword	$str


//--------------------- .text._Z5hellov           --------------------------
	.section	.text._Z5hellov,"ax",@progbits
	.align	128
        .global         _Z5hellov
        .type           _Z5hellov,@function
        .size           _Z5hellov,(.L_x_2 - _Z5hellov)
        .other          _Z5hellov,@"STO_CUDA_ENTRY STV_DEFAULT"
_Z5hellov:
.text._Z5hellov:
[----:B------:R-:W0:Y:S01]  /*0000*/  LDC R1, c[0x0][0x37c] ;  /* 0x0000df00ff017b82 */ /* 0x000e220000000800 */
[----:B------:R-:W1:Y:S01]  /*0010*/  S2R R8, SR_CTAID.X ;  /* 0x0000000000087919 */ /* 0x000e620000002500 */
[----:B0-----:R-:W-:Y:S01]  /*0020*/  VIADD R1, R1, 0xfffffff8 ;  /* 0xfffffff801017836 */ /* 0x001fe20000000000 */
[----:B------:R-:W-:Y:S01]  /*0030*/  MOV R0, 0x0 ;  /* 0x0000000000007802 */ /* 0x000fe20000000f00 */
[----:B------:R-:W0:Y:S01]  /*0040*/  LDCU UR4, c[0x0][0x2f8] ;  /* 0x00005f00ff0477ac */ /* 0x000e220008000800 */
[----:B------:R-:W1:Y:S03]  /*0050*/  S2R R9, SR_TID.X ;  /* 0x0000000000097919 */ /* 0x000e660000002100 */
[----:B------:R2:W3:Y:S01]  /*0060*/  LDC.64 R2, c[0x4][R0] ;  /* 0x0100000000027b82 */ /* 0x0004e20000000a00 */
[----:B------:R-:W4:Y:S01]  /*0070*/  LDCU.64 UR6, c[0x4][0x8] ;  /* 0x01000100ff0677ac */ /* 0x000f220008000a00 */
[----:B------:R-:W5:Y:S01]  /*0080*/  LDCU UR5, c[0x0][0x2fc] ;  /* 0x00005f80ff0577ac */ /* 0x000f620008000800 */
[----:B0-----:R-:W-:Y:S01]  /*0090*/  IADD3 R6, P0, PT, R1, UR4, RZ ;  /* 0x0000000401067c10 */ /* 0x001fe2000ff1e0ff */
[----:B----4-:R-:W-:Y:S01]  /*00a0*/  IMAD.U32 R4, RZ, RZ, UR6 ;  /* 0x00000006ff047e24 */ /* 0x010fe2000f8e00ff */
[----:B------:R-:W-:-:S03]  /*00b0*/  MOV R5, UR7 ;  /* 0x0000000700057c02 */ /* 0x000fc60008000f00 */
[----:B-----5:R-:W-:Y:S01]  /*00c0*/  IMAD.X R7, RZ, RZ, UR5, P0 ;  /* 0x00000005ff077e24 */ /* 0x020fe200080e06ff */
[----:B-1----:R2:W-:Y:S07]  /*00d0*/  STL.64 [R1], R8 ;  /* 0x0000000801007387 */ /* 0x0025ee0000100a00 */
[----:B------:R-:W-:-:S07]  /*00e0*/  LEPC R20, `(.L_x_0) ;  /* 0x000000001014794e */ /* 0x000fce0000000000 */
[----:B--23--:R-:W-:Y:S05]  /*00f0*/  CALL.ABS.NOINC R2 ;  /* 0x0000000002007343 */ /* 0x00cfea0003c00000 */
.L_x_0:
[----:B------:R-:W-:Y:S05]  /*0100*/  EXIT ;  /* 0x000000000000794d */ /* 0x000fea0003800000 */
.L_x_1:
[----:B------:R-:W-:-:S00]  /*0110*/  BRA `(.L_x_1) ;  /* 0xfffffffc00fc7947 */ /* 0x000fc0000383ffff */
[----:B------:R-:W-:-:S00]  /*0120*/  NOP ;  /* 0x0000000000007918 */ /* 0x000fc00000000000 */
        /* <DEDUP_REMOVED lines=13> */
.L_x_2:


//--------------------- .nv.global.init           --------------------------
	.section	.nv.global.init,"aw",@progbits
.nv.global.init:
	.type		$str,@object
	.size		$str,(.L_0 - $str)
$str:
        /*0000*/ 	.byte	0x48, 0x65, 0x6c, 0x6c, 0x6f, 0x2c, 0x20, 0x49, 0x20, 0x61, 0x6d, 0x20, 0x66, 0x72, 0x6f, 0x6d
        /*0010*/ 	.byte	0x20, 0x62, 0x6c, 0x6f, 0x63, 0x6b, 0x20, 0x25, 0x64, 0x20, 0x74, 0x68, 0x72, 0x65, 0x61, 0x64
        /*0020*/ 	.byte	0x20, 0x25, 0x64, 0x0a, 0x00
.L_0:


//--------------------- .nv.shared.reserved.0     --------------------------
	.section	.nv.shared.reserved.0,"aw",@nobits
	.weak		__nv_reservedSMEM_offset_0_alias
	.size		__nv_reservedSMEM_offset_0_alias, 0, 64
	.other		__nv_reservedSMEM_offset_0_alias,@"STO_CUDA_RESERVED_SHARED STV_DEFAULT"
__nv_reservedSMEM_offset_0_alias:
	.zero		0
	.zero		64


//--------------------- .nv.constant0._Z5hellov   --------------------------
	.section	.nv.constant0._Z5hellov,"a",@progbits
	.sectionflags	@""
	.align	4
.nv.constant0._Z5hellov:
	.zero		896


//--------------------- SYMBOLS --------------------------

	.type		.nv.reservedSmem.offset0,@object
	.size		.nv.reservedSmem.offset0,0x4
	.type		vprintf,@function
